	.headerflags	@"EF_CUDA_TEXMODE_UNIFIED EF_CUDA_64BIT_ADDRESS EF_CUDA_ACCELERATORS EF_CUDA_SM90 EF_CUDA_VIRTUAL_SM(EF_CUDA_SM90)"
	.elftype	@"ET_EXEC"


//--------------------- .nv.info                  --------------------------
	.section	.nv.info,"",@"SHT_CUDA_INFO"
	.align	4


	//----- nvinfo : EIATTR_REGCOUNT
	.align		4
        /*0000*/ 	.byte	0x04, 0x2f
        /*0002*/ 	.short	(.L_3 - .L_2)
	.align		4
.L_2:
        /*0004*/ 	.word	index@(triton_poi_fused__native_batch_norm_legit_no_training_15)
        /*0008*/ 	.word	0x00000016


	//----- nvinfo : EIATTR_MIN_STACK_SIZE
	.align		4
.L_3:
        /*000c*/ 	.byte	0x04, 0x12
        /*000e*/ 	.short	(.L_5 - .L_4)
	.align		4
.L_4:
        /*0010*/ 	.word	index@(triton_poi_fused__native_batch_norm_legit_no_training_15)
        /*0014*/ 	.word	0x00000000


	//----- nvinfo : EIATTR_FRAME_SIZE
	.align		4
.L_5:
        /*0018*/ 	.byte	0x04, 0x11
        /*001a*/ 	.short	(.L_7 - .L_6)
	.align		4
.L_6:
        /*001c*/ 	.word	index@(triton_poi_fused__native_batch_norm_legit_no_training_15)
        /*0020*/ 	.word	0x00000000


	//----- nvinfo : EIATTR_MIN_STACK_SIZE
	.align		4
.L_7:
        /*0024*/ 	.byte	0x04, 0x12
        /*0026*/ 	.short	(.L_9 - .L_8)
	.align		4
.L_8:
        /*0028*/ 	.word	index@(triton_poi_fused__native_batch_norm_legit_no_training_15)
        /*002c*/ 	.word	0x00000000
.L_9:


//--------------------- .nv.info.triton_poi_fused__native_batch_norm_legit_no_training_15 --------------------------
	.section	.nv.info.triton_poi_fused__native_batch_norm_legit_no_training_15,"",@"SHT_CUDA_INFO"
	.sectionflags	@""
	.align	4


	//----- nvinfo : EIATTR_CUDA_API_VERSION
	.align		4
        /*0000*/ 	.byte	0x04, 0x37
        /*0002*/ 	.short	(.L_11 - .L_10)
.L_10:
        /*0004*/ 	.word	0x0000007c


	//----- nvinfo : EIATTR_KPARAM_INFO
	.align		4
.L_11:
        /*0008*/ 	.byte	0x04, 0x17
        /*000a*/ 	.short	(.L_13 - .L_12)
.L_12:
        /*000c*/ 	.word	0x00000000
        /*0010*/ 	.short	0x0006
        /*0012*/ 	.short	0x0030
        /*0014*/ 	.byte	0x00, 0xf0, 0x11, 0x00


	//----- nvinfo : EIATTR_KPARAM_INFO
	.align		4
.L_13:
        /*0018*/ 	.byte	0x04, 0x17
        /*001a*/ 	.short	(.L_15 - .L_14)
.L_14:
        /*001c*/ 	.word	0x00000000
        /*0020*/ 	.short	0x0005
        /*0022*/ 	.short	0x0028
        /*0024*/ 	.byte	0x00, 0xf4, 0x21, 0x00


	//----- nvinfo : EIATTR_KPARAM_INFO
	.align		4
.L_15:
        /*0028*/ 	.byte	0x04, 0x17
        /*002a*/ 	.short	(.L_17 - .L_16)
.L_16:
        /*002c*/ 	.word	0x00000000
        /*0030*/ 	.short	0x0004
        /*0032*/ 	.short	0x0020
        /*0034*/ 	.byte	0x00, 0xf4, 0x21, 0x00


	//----- nvinfo : EIATTR_KPARAM_INFO
	.align		4
.L_17:
        /*0038*/ 	.byte	0x04, 0x17
        /*003a*/ 	.short	(.L_19 - .L_18)
.L_18:
        /*003c*/ 	.word	0x00000000
        /*0040*/ 	.short	0x0003
        /*0042*/ 	.short	0x0018
        /*0044*/ 	.byte	0x00, 0xf4, 0x21, 0x00


	//----- nvinfo : EIATTR_KPARAM_INFO
	.align		4
.L_19:
        /*0048*/ 	.byte	0x04, 0x17
        /*004a*/ 	.short	(.L_21 - .L_20)
.L_20:
        /*004c*/ 	.word	0x00000000
        /*0050*/ 	.short	0x0002
        /*0052*/ 	.short	0x0010
        /*0054*/ 	.byte	0x00, 0xf4, 0x21, 0x00


	//----- nvinfo : EIATTR_KPARAM_INFO
	.align		4
.L_21:
        /*0058*/ 	.byte	0x04, 0x17
        /*005a*/ 	.short	(.L_23 - .L_22)
.L_22:
        /*005c*/ 	.word	0x00000000
        /*0060*/ 	.short	0x0001
        /*0062*/ 	.short	0x0008
        /*0064*/ 	.byte	0x00, 0xf4, 0x21, 0x00


	//----- nvinfo : EIATTR_KPARAM_INFO
	.align		4
.L_23:
        /*0068*/ 	.byte	0x04, 0x17
        /*006a*/ 	.short	(.L_25 - .L_24)
.L_24:
        /*006c*/ 	.word	0x00000000
        /*0070*/ 	.short	0x0000
        /*0072*/ 	.short	0x0000
        /*0074*/ 	.byte	0x00, 0xf4, 0x21, 0x00


	//----- nvinfo : EIATTR_SPARSE_MMA_MASK
	.align		4
.L_25:
        /*0078*/ 	.byte	0x03, 0x50
        /*007a*/ 	.short	0x0000


	//----- nvinfo : EIATTR_MAXREG_COUNT
	.align		4
        /*007c*/ 	.byte	0x03, 0x1b
        /*007e*/ 	.short	0x00ff


	//----- nvinfo : EIATTR_EXIT_INSTR_OFFSETS
	.align		4
        /*0080*/ 	.byte	0x04, 0x1c
        /*0082*/ 	.short	(.L_27 - .L_26)


	//   ....[0]....
.L_26:
        /*0084*/ 	.word	0x00000440


	//   ....[1]....
        /*0088*/ 	.word	0x00000460


	//----- nvinfo : EIATTR_REQNTID
	.align		4
.L_27:
        /*008c*/ 	.byte	0x04, 0x10
        /*008e*/ 	.short	(.L_29 - .L_28)
.L_28:
        /*0090*/ 	.word	0x00000080
        /*0094*/ 	.word	0x00000001
        /*0098*/ 	.word	0x00000001


	//----- nvinfo : EIATTR_CBANK_PARAM_SIZE
	.align		4
.L_29:
        /*009c*/ 	.byte	0x03, 0x19
        /*009e*/ 	.short	0x0034


	//----- nvinfo : EIATTR_PARAM_CBANK
	.align		4
        /*00a0*/ 	.byte	0x04, 0x0a
        /*00a2*/ 	.short	(.L_31 - .L_30)
	.align		4
.L_30:
        /*00a4*/ 	.word	index@(.nv.constant0.triton_poi_fused__native_batch_norm_legit_no_training_15)
        /*00a8*/ 	.short	0x0210
        /*00aa*/ 	.short	0x0034


	//----- nvinfo : EIATTR_SW_WAR
	.align		4
.L_31:
        /*00ac*/ 	.byte	0x04, 0x36
        /*00ae*/ 	.short	(.L_33 - .L_32)
.L_32:
        /*00b0*/ 	.word	0x00000008
.L_33:


//--------------------- .nv.callgraph             --------------------------
	.section	.nv.callgraph,"",@"SHT_CUDA_CALLGRAPH"
	.align	4
	.sectionentsize	8
	.align		4
        /*0000*/ 	.word	0x00000000
	.align		4
        /*0004*/ 	.word	0xffffffff
	.align		4
        /*0008*/ 	.word	0x00000000
	.align		4
        /*000c*/ 	.word	0xfffffffe
	.align		4
        /*0010*/ 	.word	0x00000000
	.align		4
        /*0014*/ 	.word	0xfffffffd
	.align		4
        /*0018*/ 	.word	0x00000000
	.align		4
        /*001c*/ 	.word	0xfffffffc


//--------------------- .nv.constant4             --------------------------
	.section	.nv.constant4,"a",@progbits
	.align	8
	.align		8
.nv.constant4:
        /*0000*/ 	.dword	_$_str
	.align		8
        /*0008*/ 	.dword	_$_str_$_2


//--------------------- .text.triton_poi_fused__native_batch_norm_legit_no_training_15 --------------------------
	.section	.text.triton_poi_fused__native_batch_norm_legit_no_training_15,"ax",@progbits
	.align	128
        .global         triton_poi_fused__native_batch_norm_legit_no_training_15
        .type           triton_poi_fused__native_batch_norm_legit_no_training_15,@function
        .size           triton_poi_fused__native_batch_norm_legit_no_training_15,(.L_x_1 - triton_poi_fused__native_batch_norm_legit_no_training_15)
        .other          triton_poi_fused__native_batch_norm_legit_no_training_15,@"STO_CUDA_ENTRY STV_DEFAULT"
triton_poi_fused__native_batch_norm_legit_no_training_15:
.text.triton_poi_fused__native_batch_norm_legit_no_training_15:
[----:B------:R-:W0:Y:S01]  /*0000*/  LDC R1, c[0x0][0x28] ;  /* 0x00000a00ff017b82 */ /* 0x000e220000000800 */
[----:B------:R-:W1:Y:S07]  /*0010*/  S2R R0, SR_TID.X ;  /* 0x0000000000007919 */ /* 0x000e6e0000002100 */
[----:B------:R-:W2:Y:S01]  /*0020*/  LDC.64 R8, c[0x0][0x220] ;  /* 0x00008800ff087b82 */ /* 0x000ea20000000a00 */
[----:B------:R-:W-:Y:S01]  /*0030*/  ULDC.64 UR4, c[0x0][0x208] ;  /* 0x0000820000047ab9 */ /* 0x000fe20000000a00 */
[----:B------:R-:W3:Y:S06]  /*0040*/  S2R R5, SR_CTAID.X ;  /* 0x0000000000057919 */ /* 0x000eec0000002500 */
[----:B------:R-:W4:Y:S08]  /*0050*/  LDC.64 R14, c[0x0][0x218] ;  /* 0x00008600ff0e7b82 */ /* 0x000f300000000a00 */
[----:B------:R-:W5:Y:S08]  /*0060*/  LDC.64 R12, c[0x0][0x210] ;  /* 0x00008400ff0c7b82 */ /* 0x000f700000000a00 */
[----:B------:R-:W4:Y:S01]  /*0070*/  LDC.64 R16, c[0x0][0x228] ;  /* 0x00008a00ff107b82 */ /* 0x000f220000000a00 */
[----:B-1----:R-:W-:-:S07]  /*0080*/  SHF.L.U32 R0, R0, 0x1, RZ ;  /* 0x0000000100007819 */ /* 0x002fce00000006ff */
[----:B------:R-:W1:Y:S01]  /*0090*/  LDC.64 R18, c[0x0][0x230] ;  /* 0x00008c00ff127b82 */ /* 0x000e620000000a00 */
[----:B---3--:R-:W-:Y:S02]  /*00a0*/  SHF.R.S32.HI R3, RZ, 0x17, R5 ;  /* 0x00000017ff037819 */ /* 0x008fe40000011405 */
[----:B------:R-:W-:Y:S02]  /*00b0*/  LOP3.LUT R0, R0, 0xfe, RZ, 0xc0, !PT ;  /* 0x000000fe00007812 */ /* 0x000fe400078ec0ff */
[----:B------:R-:W-:Y:S02]  /*00c0*/  SGXT R3, R3, 0x1 ;  /* 0x000000010303781a */ /* 0x000fe40000000200 */
[----:B------:R-:W-:Y:S02]  /*00d0*/  LEA R0, R5, R0, 0x8 ;  /* 0x0000000005007211 */ /* 0x000fe400078e40ff */
[----:B------:R-:W-:Y:S02]  /*00e0*/  CS2R R4, SRZ ;  /* 0x0000000000047805 */ /* 0x000fe4000001ff00 */
[----:B------:R-:W-:-:S02]  /*00f0*/  LEA.HI R3, R3, R0, RZ, 0x4 ;  /* 0x0000000003037211 */ /* 0x000fc400078f20ff */
[----:B------:R-:W-:Y:S02]  /*0100*/  ISETP.GE.AND P4, PT, R0, 0x100, PT ;  /* 0x000001000000780c */ /* 0x000fe40003f86270 */
[----:B------:R-:W-:-:S04]  /*0110*/  SHF.R.S32.HI R3, RZ, 0x4, R3 ;  /* 0x00000004ff037819 */ /* 0x000fc80000011403 */
[----:B------:R-:W-:-:S04]  /*0120*/  LEA.HI R2, R3, R3, RZ, 0x2 ;  /* 0x0000000303027211 */ /* 0x000fc800078f10ff */
[----:B------:R-:W-:-:S04]  /*0130*/  LOP3.LUT R2, R2, 0xfffffffc, RZ, 0xc0, !PT ;  /* 0xfffffffc02027812 */ /* 0x000fc800078ec0ff */
[----:B------:R-:W-:-:S05]  /*0140*/  IADD3 R11, R3, -R2, RZ ;  /* 0x80000002030b7210 */ /* 0x000fca0007ffe0ff */
[----:B--2---:R-:W-:-:S05]  /*0150*/  IMAD.WIDE R8, R11, 0x4, R8 ;  /* 0x000000040b087825 */ /* 0x004fca00078e0208 */
[----:B------:R-:W2:Y:S04]  /*0160*/  @!P4 LDG.E.EL R4, desc[UR4][R8.64] ;  /* 0x000000040804c981 */ /* 0x000ea8000c2e1900 */
[----:B------:R3:W2:Y:S01]  /*0170*/  @!P4 LDG.E.EL R5, desc[UR4][R8.64] ;  /* 0x000000040805c981 */ /* 0x0006a2000c2e1900 */
[----:B------:R-:W-:Y:S02]  /*0180*/  CS2R R6, SRZ ;  /* 0x0000000000067805 */ /* 0x000fe4000001ff00 */
[----:B------:R-:W-:Y:S01]  /*0190*/  CS2R R2, SRZ ;  /* 0x0000000000027805 */ /* 0x000fe2000001ff00 */
[----:B----4-:R-:W-:-:S04]  /*01a0*/  IMAD.WIDE R14, R11, 0x4, R14 ;  /* 0x000000040b0e7825 */ /* 0x010fc800078e020e */
[----:B-----5:R-:W-:Y:S01]  /*01b0*/  IMAD.WIDE R12, R0, 0x4, R12 ;  /* 0x00000004000c7825 */ /* 0x020fe200078e020c */
[----:B------:R-:W4:Y:S04]  /*01c0*/  @!P4 LDG.E.EL R6, desc[UR4][R14.64] ;  /* 0x000000040e06c981 */ /* 0x000f28000c2e1900 */
[----:B------:R-:W4:Y:S01]  /*01d0*/  @!P4 LDG.E.64 R2, desc[UR4][R12.64] ;  /* 0x000000040c02c981 */ /* 0x000f22000c1e1b00 */
[C---:B0-----:R-:W-:Y:S01]  /*01e0*/  IMAD.WIDE R16, R11.reuse, 0x4, R16 ;  /* 0x000000040b107825 */ /* 0x041fe200078e0210 */
[----:B---3--:R-:W-:Y:S02]  /*01f0*/  CS2R R8, SRZ ;  /* 0x0000000000087805 */ /* 0x008fe4000001ff00 */
[----:B------:R0:W3:Y:S01]  /*0200*/  @!P4 LDG.E.EL R7, desc[UR4][R14.64] ;  /* 0x000000040e07c981 */ /* 0x0000e2000c2e1900 */
[----:B-1----:R-:W-:Y:S01]  /*0210*/  IMAD.WIDE R18, R11, 0x4, R18 ;  /* 0x000000040b127825 */ /* 0x002fe200078e0212 */
[----:B------:R-:W-:-:S04]  /*0220*/  CS2R R10, SRZ ;  /* 0x00000000000a7805 */ /* 0x000fc8000001ff00 */
[----:B------:R-:W5:Y:S04]  /*0230*/  @!P4 LDG.E.EL R8, desc[UR4][R18.64] ;  /* 0x000000041208c981 */ /* 0x000f68000c2e1900 */
[----:B------:R-:W5:Y:S04]  /*0240*/  @!P4 LDG.E.EL R11, desc[UR4][R16.64] ;  /* 0x00000004100bc981 */ /* 0x000f68000c2e1900 */
[----:B------:R-:W3:Y:S04]  /*0250*/  @!P4 LDG.E.EL R10, desc[UR4][R16.64] ;  /* 0x00000004100ac981 */ /* 0x000ee8000c2e1900 */
[----:B------:R-:W3:Y:S01]  /*0260*/  @!P4 LDG.E.EL R9, desc[UR4][R18.64] ;  /* 0x000000041209c981 */ /* 0x000ee2000c2e1900 */
[----:B0-----:R-:W-:Y:S01]  /*0270*/  HFMA2.MMA R15, -RZ, RZ, 1.625, 0 ;  /* 0x3e800000ff0f7435 */ /* 0x001fe200000001ff */
[----:B--2---:R-:W-:Y:S01]  /*0280*/  FADD R4, R4, 9.9999997473787516356e-06 ;  /* 0x3727c5ac04047421 */ /* 0x004fe20000000000 */
[----:B------:R-:W-:-:S03]  /*0290*/  FADD R12, R5, 9.9999997473787516356e-06 ;  /* 0x3727c5ac050c7421 */ /* 0x000fc60000000000 */
[----:B------:R0:W1:Y:S08]  /*02a0*/  MUFU.SQRT R13, R4 ;  /* 0x00000004000d7308 */ /* 0x0000700000002000 */
[----:B------:R-:W2:Y:S01]  /*02b0*/  MUFU.SQRT R14, R12 ;  /* 0x0000000c000e7308 */ /* 0x000ea20000002000 */
[----:B0-----:R-:W0:Y:S01]  /*02c0*/  LDC.64 R4, c[0x0][0x238] ;  /* 0x00008e00ff047b82 */ /* 0x001e220000000a00 */
[----:B-1----:R-:W-:-:S02]  /*02d0*/  FSETP.GT.AND P0, PT, R13, 8.50705917302346158658e+37, PT ;  /* 0x7e8000000d00780b */ /* 0x002fc40003f04000 */
[----:B------:R-:W-:Y:S02]  /*02e0*/  FSETP.GEU.AND P2, PT, R13, 1.175494350822287508e-38, PT ;  /* 0x008000000d00780b */ /* 0x000fe40003f4e000 */
[C---:B--2---:R-:W-:Y:S02]  /*02f0*/  FSETP.GT.AND P1, PT, R14.reuse, 8.50705917302346158658e+37, PT ;  /* 0x7e8000000e00780b */ /* 0x044fe40003f24000 */
[----:B------:R-:W-:-:S07]  /*0300*/  FSETP.GEU.AND P3, PT, R14, 1.175494350822287508e-38, PT ;  /* 0x008000000e00780b */ /* 0x000fce0003f6e000 */
[----:B------:R-:W-:-:S04]  /*0310*/  @P0 FMUL R13, R13, 0.25 ;  /* 0x3e8000000d0d0820 */ /* 0x000fc80000400000 */
[----:B------:R-:W-:Y:S01]  /*0320*/  @!P2 FMUL R13, R13, 16777216 ;  /* 0x4b8000000d0da820 */ /* 0x000fe20000400000 */
[----:B------:R-:W-:-:S04]  /*0330*/  @P1 FMUL R14, R14, 0.25 ;  /* 0x3e8000000e0e1820 */ /* 0x000fc80000400000 */
[----:B------:R-:W-:Y:S01]  /*0340*/  @!P3 FMUL R14, R14, 16777216 ;  /* 0x4b8000000e0eb820 */ /* 0x000fe20000400000 */
[----:B------:R-:W1:Y:S01]  /*0350*/  MUFU.RCP R13, R13 ;  /* 0x0000000d000d7308 */ /* 0x000e620000001000 */
[----:B------:R-:W-:-:S07]  /*0360*/  FSEL R12, R15, 1, P0 ;  /* 0x3f8000000f0c7808 */ /* 0x000fce0000000000 */
[----:B------:R-:W2:Y:S01]  /*0370*/  MUFU.RCP R14, R14 ;  /* 0x0000000e000e7308 */ /* 0x000ea20000001000 */
[----:B------:R-:W-:Y:S01]  /*0380*/  FSEL R15, R15, 1, P1 ;  /* 0x3f8000000f0f7808 */ /* 0x000fe20000800000 */
[----:B------:R-:W-:Y:S01]  /*0390*/  @!P2 FMUL R12, R12, 16777216 ;  /* 0x4b8000000c0ca820 */ /* 0x000fe20000400000 */
[----:B----4-:R-:W-:-:S03]  /*03a0*/  FADD R3, -R6, R3 ;  /* 0x0000000306037221 */ /* 0x010fc60000000100 */
[----:B------:R-:W-:Y:S01]  /*03b0*/  @!P3 FMUL R15, R15, 16777216 ;  /* 0x4b8000000f0fb820 */ /* 0x000fe20000400000 */
[----:B---3--:R-:W-:Y:S01]  /*03c0*/  FADD R2, -R7, R2 ;  /* 0x0000000207027221 */ /* 0x008fe20000000100 */
[----:B-1----:R-:W-:Y:S02]  /*03d0*/  FMUL R13, R13, R12 ;  /* 0x0000000c0d0d7220 */ /* 0x002fe40000400000 */
[----:B--2---:R-:W-:Y:S02]  /*03e0*/  FMUL R6, R14, R15 ;  /* 0x0000000f0e067220 */ /* 0x004fe40000400000 */
[----:B------:R-:W-:Y:S02]  /*03f0*/  FMUL R13, R2, R13 ;  /* 0x0000000d020d7220 */ /* 0x000fe40000400000 */
[----:B------:R-:W-:Y:S01]  /*0400*/  FMUL R6, R3, R6 ;  /* 0x0000000603067220 */ /* 0x000fe20000400000 */
[----:B0-----:R-:W-:-:S04]  /*0410*/  IMAD.WIDE R4, R0, 0x4, R4 ;  /* 0x0000000400047825 */ /* 0x001fc800078e0204 */
[----:B-----5:R-:W-:Y:S01]  /*0420*/  FFMA R8, R13, R11, R8 ;  /* 0x0000000b0d087223 */ /* 0x020fe20000000008 */
[----:B------:R-:W-:Y:S01]  /*0430*/  FFMA R9, R6, R10, R9 ;  /* 0x0000000a06097223 */ /* 0x000fe20000000009 */
[----:B------:R-:W-:Y:S06]  /*0440*/  @P4 EXIT ;  /* 0x000000000000494d */ /* 0x000fec0003800000 */
[----:B------:R-:W-:Y:S01]  /*0450*/  STG.E.64 desc[UR4][R4.64], R8 ;  /* 0x0000000804007986 */ /* 0x000fe2000c101b04 */
[----:B------:R-:W-:Y:S05]  /*0460*/  EXIT ;  /* 0x000000000000794d */ /* 0x000fea0003800000 */
.L_x_0:
[----:B------:R-:W-:-:S00]  /*0470*/  BRA `(.L_x_0) ;  /* 0xfffffffc00fc7947 */ /* 0x000fc0000383ffff */
[----:B------:R-:W-:-:S00]  /*0480*/  NOP ;  /* 0x0000000000007918 */ /* 0x000fc00000000000 */
[----:B------:R-:W-:-:S00]  /*0490*/  NOP ;  /* 0x0000000000007918 */ /* 0x000fc00000000000 */
[----:B------:R-:W-:-:S00]  /*04a0*/  NOP ;  /* 0x0000000000007918 */ /* 0x000fc00000000000 */
[----:B------:R-:W-:-:S00]  /*04b0*/  NOP ;  /* 0x0000000000007918 */ /* 0x000fc00000000000 */
[----:B------:R-:W-:-:S00]  /*04c0*/  NOP ;  /* 0x0000000000007918 */ /* 0x000fc00000000000 */
[----:B------:R-:W-:-:S00]  /*04d0*/  NOP ;  /* 0x0000000000007918 */ /* 0x000fc00000000000 */
[----:B------:R-:W-:-:S00]  /*04e0*/  NOP ;  /* 0x0000000000007918 */ /* 0x000fc00000000000 */
[----:B------:R-:W-:-:S00]  /*04f0*/  NOP ;  /* 0x0000000000007918 */ /* 0x000fc00000000000 */
.L_x_1:


//--------------------- .nv.global.init           --------------------------
	.section	.nv.global.init,"aw",@progbits
.nv.global.init:
	.type		_$_str,@object
	.size		_$_str,(_$_str_$_2 - _$_str)
_$_str:
        /*0000*/ 	.byte	0x5f, 0x5f, 0x43, 0x55, 0x44, 0x41, 0x5f, 0x46, 0x54, 0x5a, 0x00
	.type		_$_str_$_2,@object
	.size		_$_str_$_2,(.L_1 - _$_str_$_2)
_$_str_$_2:
        /*000b*/ 	.byte	0x5f, 0x5f, 0x43, 0x55, 0x44, 0x41, 0x5f, 0x50, 0x52, 0x45, 0x43, 0x5f, 0x53, 0x51, 0x52, 0x54
        /*001b*/ 	.byte	0x00
.L_1:


//--------------------- .nv.constant0.triton_poi_fused__native_batch_norm_legit_no_training_15 --------------------------
	.section	.nv.constant0.triton_poi_fused__native_batch_norm_legit_no_training_15,"a",@progbits
	.sectionflags	@""
	.align	4
.nv.constant0.triton_poi_fused__native_batch_norm_legit_no_training_15:
	.zero		580
